	.headerflags	@"EF_CUDA_TEXMODE_UNIFIED EF_CUDA_64BIT_ADDRESS EF_CUDA_ACCELERATORS EF_CUDA_SM90 EF_CUDA_VIRTUAL_SM(EF_CUDA_SM90)"
	.elftype	@"ET_EXEC"


//--------------------- .nv.info                  --------------------------
	.section	.nv.info,"",@"SHT_CUDA_INFO"
	.align	4


	//----- nvinfo : EIATTR_REGCOUNT
	.align		4
        /*0000*/ 	.byte	0x04, 0x2f
        /*0002*/ 	.short	(.L_1 - .L_0)
	.align		4
.L_0:
        /*0004*/ 	.word	index@(triton_poi_fused__safe_softmax_5)
        /*0008*/ 	.word	0x0000000e


	//----- nvinfo : EIATTR_MIN_STACK_SIZE
	.align		4
.L_1:
        /*000c*/ 	.byte	0x04, 0x12
        /*000e*/ 	.short	(.L_3 - .L_2)
	.align		4
.L_2:
        /*0010*/ 	.word	index@(triton_poi_fused__safe_softmax_5)
        /*0014*/ 	.word	0x00000000


	//----- nvinfo : EIATTR_FRAME_SIZE
	.align		4
.L_3:
        /*0018*/ 	.byte	0x04, 0x11
        /*001a*/ 	.short	(.L_5 - .L_4)
	.align		4
.L_4:
        /*001c*/ 	.word	index@(triton_poi_fused__safe_softmax_5)
        /*0020*/ 	.word	0x00000000


	//----- nvinfo : EIATTR_MIN_STACK_SIZE
	.align		4
.L_5:
        /*0024*/ 	.byte	0x04, 0x12
        /*0026*/ 	.short	(.L_7 - .L_6)
	.align		4
.L_6:
        /*0028*/ 	.word	index@(triton_poi_fused__safe_softmax_5)
        /*002c*/ 	.word	0x00000000
.L_7:


//--------------------- .nv.info.triton_poi_fused__safe_softmax_5 --------------------------
	.section	.nv.info.triton_poi_fused__safe_softmax_5,"",@"SHT_CUDA_INFO"
	.sectionflags	@""
	.align	4


	//----- nvinfo : EIATTR_CUDA_API_VERSION
	.align		4
        /*0000*/ 	.byte	0x04, 0x37
        /*0002*/ 	.short	(.L_9 - .L_8)
.L_8:
        /*0004*/ 	.word	0x0000007c


	//----- nvinfo : EIATTR_KPARAM_INFO
	.align		4
.L_9:
        /*0008*/ 	.byte	0x04, 0x17
        /*000a*/ 	.short	(.L_11 - .L_10)
.L_10:
        /*000c*/ 	.word	0x00000000
        /*0010*/ 	.short	0x0002
        /*0012*/ 	.short	0x0010
        /*0014*/ 	.byte	0x00, 0xf0, 0x11, 0x00


	//----- nvinfo : EIATTR_KPARAM_INFO
	.align		4
.L_11:
        /*0018*/ 	.byte	0x04, 0x17
        /*001a*/ 	.short	(.L_13 - .L_12)
.L_12:
        /*001c*/ 	.word	0x00000000
        /*0020*/ 	.short	0x0001
        /*0022*/ 	.short	0x0008
        /*0024*/ 	.byte	0x00, 0xf4, 0x21, 0x00


	//----- nvinfo : EIATTR_KPARAM_INFO
	.align		4
.L_13:
        /*0028*/ 	.byte	0x04, 0x17
        /*002a*/ 	.short	(.L_15 - .L_14)
.L_14:
        /*002c*/ 	.word	0x00000000
        /*0030*/ 	.short	0x0000
        /*0032*/ 	.short	0x0000
        /*0034*/ 	.byte	0x00, 0xf4, 0x21, 0x00


	//----- nvinfo : EIATTR_SPARSE_MMA_MASK
	.align		4
.L_15:
        /*0038*/ 	.byte	0x03, 0x50
        /*003a*/ 	.short	0x0000


	//----- nvinfo : EIATTR_MAXREG_COUNT
	.align		4
        /*003c*/ 	.byte	0x03, 0x1b
        /*003e*/ 	.short	0x00ff


	//----- nvinfo : EIATTR_EXIT_INSTR_OFFSETS
	.align		4
        /*0040*/ 	.byte	0x04, 0x1c
        /*0042*/ 	.short	(.L_17 - .L_16)


	//   ....[0]....
.L_16:
        /*0044*/ 	.word	0x00000280


	//   ....[1]....
        /*0048*/ 	.word	0x000002a0


	//----- nvinfo : EIATTR_REQNTID
	.align		4
.L_17:
        /*004c*/ 	.byte	0x04, 0x10
        /*004e*/ 	.short	(.L_19 - .L_18)
.L_18:
        /*0050*/ 	.word	0x00000080
        /*0054*/ 	.word	0x00000001
        /*0058*/ 	.word	0x00000001


	//----- nvinfo : EIATTR_CBANK_PARAM_SIZE
	.align		4
.L_19:
        /*005c*/ 	.byte	0x03, 0x19
        /*005e*/ 	.short	0x0014


	//----- nvinfo : EIATTR_PARAM_CBANK
	.align		4
        /*0060*/ 	.byte	0x04, 0x0a
        /*0062*/ 	.short	(.L_21 - .L_20)
	.align		4
.L_20:
        /*0064*/ 	.word	index@(.nv.constant0.triton_poi_fused__safe_softmax_5)
        /*0068*/ 	.short	0x0210
        /*006a*/ 	.short	0x0014


	//----- nvinfo : EIATTR_SW_WAR
	.align		4
.L_21:
        /*006c*/ 	.byte	0x04, 0x36
        /*006e*/ 	.short	(.L_23 - .L_22)
.L_22:
        /*0070*/ 	.word	0x00000008
.L_23:


//--------------------- .nv.callgraph             --------------------------
	.section	.nv.callgraph,"",@"SHT_CUDA_CALLGRAPH"
	.align	4
	.sectionentsize	8
	.align		4
        /*0000*/ 	.word	0x00000000
	.align		4
        /*0004*/ 	.word	0xffffffff
	.align		4
        /*0008*/ 	.word	0x00000000
	.align		4
        /*000c*/ 	.word	0xfffffffe
	.align		4
        /*0010*/ 	.word	0x00000000
	.align		4
        /*0014*/ 	.word	0xfffffffd
	.align		4
        /*0018*/ 	.word	0x00000000
	.align		4
        /*001c*/ 	.word	0xfffffffc


//--------------------- .text.triton_poi_fused__safe_softmax_5 --------------------------
	.section	.text.triton_poi_fused__safe_softmax_5,"ax",@progbits
	.align	128
        .global         triton_poi_fused__safe_softmax_5
        .type           triton_poi_fused__safe_softmax_5,@function
        .size           triton_poi_fused__safe_softmax_5,(.L_x_1 - triton_poi_fused__safe_softmax_5)
        .other          triton_poi_fused__safe_softmax_5,@"STO_CUDA_ENTRY STV_DEFAULT"
triton_poi_fused__safe_softmax_5:
.text.triton_poi_fused__safe_softmax_5:
[----:B------:R-:W0:Y:S02]  /*0000*/  LDC R1, c[0x0][0x28] ;  /* 0x00000a00ff017b82 */ /* 0x000e240000000800 */
[----:B------:R-:W1:Y:S01]  /*0010*/  S2R R0, SR_TID.X ;  /* 0x0000000000007919 */ /* 0x000e620000002100 */
[----:B------:R-:W2:Y:S01]  /*0020*/  LDC.64 R2, c[0x0][0x210] ;  /* 0x00008400ff027b82 */ /* 0x000ea20000000a00 */
[----:B------:R-:W-:Y:S01]  /*0030*/  IMAD.MOV.U32 R11, RZ, RZ, RZ ;  /* 0x000000ffff0b7224 */ /* 0x000fe200078e00ff */
[----:B------:R-:W-:Y:S01]  /*0040*/  ULDC.64 UR4, c[0x0][0x208] ;  /* 0x0000820000047ab9 */ /* 0x000fe20000000a00 */
[----:B------:R-:W3:Y:S01]  /*0050*/  S2R R7, SR_CTAID.X ;  /* 0x0000000000077919 */ /* 0x000ee20000002500 */
[----:B------:R-:W-:Y:S01]  /*0060*/  IMAD.MOV.U32 R6, RZ, RZ, RZ ;  /* 0x000000ffff067224 */ /* 0x000fe200078e00ff */
[----:B-1----:R-:W-:Y:S02]  /*0070*/  LOP3.LUT R0, R0, 0x7f, RZ, 0xc0, !PT ;  /* 0x0000007f00007812 */ /* 0x002fe400078ec0ff */
[----:B---3--:R-:W-:-:S03]  /*0080*/  SHF.R.S32.HI R4, RZ, 0x18, R7 ;  /* 0x00000018ff047819 */ /* 0x008fc60000011407 */
[----:B------:R-:W-:Y:S01]  /*0090*/  IMAD R7, R7, 0x80, R0 ;  /* 0x0000008007077824 */ /* 0x000fe200078e0200 */
[----:B------:R-:W-:-:S04]  /*00a0*/  SGXT R0, R4, 0x1 ;  /* 0x000000010400781a */ /* 0x000fc80000000200 */
[----:B------:R-:W-:Y:S02]  /*00b0*/  ISETP.GE.AND P0, PT, R7, 0x100, PT ;  /* 0x000001000700780c */ /* 0x000fe40003f06270 */
[----:B------:R-:W-:-:S04]  /*00c0*/  LEA.HI R0, R0, R7, RZ, 0x2 ;  /* 0x0000000700007211 */ /* 0x000fc800078f10ff */
[----:B------:R-:W-:-:S05]  /*00d0*/  LOP3.LUT R5, R0, 0xfffffffc, RZ, 0xc0, !PT ;  /* 0xfffffffc00057812 */ /* 0x000fca00078ec0ff */
[----:B--2---:R-:W-:-:S05]  /*00e0*/  IMAD.WIDE R4, R5, 0x4, R2 ;  /* 0x0000000405047825 */ /* 0x004fca00078e0202 */
[----:B------:R-:W2:Y:S01]  /*00f0*/  @!P0 LDG.E.EL R11, desc[UR4][R4.64] ;  /* 0x00000004040b8981 */ /* 0x000ea2000c2e1900 */
[----:B------:R-:W-:-:S03]  /*0100*/  CS2R R8, SRZ ;  /* 0x0000000000087805 */ /* 0x000fc6000001ff00 */
[----:B------:R-:W3:Y:S04]  /*0110*/  @!P0 LDG.E.EL R6, desc[UR4][R4.64+0x4] ;  /* 0x0000040404068981 */ /* 0x000ee8000c2e1900 */
[----:B------:R-:W4:Y:S04]  /*0120*/  @!P0 LDG.E.EL R8, desc[UR4][R4.64+0x8] ;  /* 0x0000080404088981 */ /* 0x000f28000c2e1900 */
[----:B------:R-:W5:Y:S01]  /*0130*/  @!P0 LDG.E.EL R9, desc[UR4][R4.64+0xc] ;  /* 0x00000c0404098981 */ /* 0x000f62000c2e1900 */
[----:B------:R-:W-:Y:S02]  /*0140*/  IMAD.MOV.U32 R0, RZ, RZ, RZ ;  /* 0x000000ffff007224 */ /* 0x000fe400078e00ff */
[----:B------:R-:W-:-:S05]  /*0150*/  IMAD.WIDE R2, R7, 0x4, R2 ;  /* 0x0000000407027825 */ /* 0x000fca00078e0202 */
[----:B------:R1:W5:Y:S02]  /*0160*/  @!P0 LDG.E R0, desc[UR4][R2.64] ;  /* 0x0000000402008981 */ /* 0x000364000c1e1900 */
[----:B-1----:R-:W1:Y:S02]  /*0170*/  LDC.64 R2, c[0x0][0x218] ;  /* 0x00008600ff027b82 */ /* 0x002e640000000a00 */
[----:B-1----:R-:W-:Y:S01]  /*0180*/  IMAD.WIDE R2, R7, 0x4, R2 ;  /* 0x0000000407027825 */ /* 0x002fe200078e0202 */
[C---:B--2---:R-:W-:Y:S02]  /*0190*/  FSETP.NAN.AND P2, PT, R11.reuse, R11, PT ;  /* 0x0000000b0b00720b */ /* 0x044fe40003f48000 */
[----:B---3--:R-:W-:-:S11]  /*01a0*/  FSETP.GT.AND P1, PT, R11, R6, PT ;  /* 0x000000060b00720b */ /* 0x008fd60003f24000 */
[----:B------:R-:W-:-:S04]  /*01b0*/  @!P2 FSEL R11, R11, R6, P1 ;  /* 0x000000060b0ba208 */ /* 0x000fc80000800000 */
[C---:B----4-:R-:W-:Y:S02]  /*01c0*/  FSETP.GT.AND P1, PT, R11.reuse, R8, PT ;  /* 0x000000080b00720b */ /* 0x050fe40003f24000 */
[----:B------:R-:W-:-:S11]  /*01d0*/  FSETP.NAN.AND P2, PT, R11, R11, PT ;  /* 0x0000000b0b00720b */ /* 0x000fd60003f48000 */
[----:B------:R-:W-:-:S04]  /*01e0*/  @!P1 FSEL R11, R11, R8, P2 ;  /* 0x000000080b0b9208 */ /* 0x000fc80001000000 */
[C---:B-----5:R-:W-:Y:S02]  /*01f0*/  FSETP.GT.AND P1, PT, R11.reuse, R9, PT ;  /* 0x000000090b00720b */ /* 0x060fe40003f24000 */
[----:B------:R-:W-:-:S11]  /*0200*/  FSETP.NAN.AND P2, PT, R11, R11, PT ;  /* 0x0000000b0b00720b */ /* 0x000fd60003f48000 */
[----:B------:R-:W-:-:S05]  /*0210*/  @!P1 FSEL R11, R11, R9, P2 ;  /* 0x000000090b0b9208 */ /* 0x000fca0001000000 */
[----:B------:R-:W-:-:S04]  /*0220*/  FADD R0, -R11, R0 ;  /* 0x000000000b007221 */ /* 0x000fc80000000100 */
[----:B------:R-:W-:-:S05]  /*0230*/  FMUL R0, R0, 1.4426950216293334961 ;  /* 0x3fb8aa3b00007820 */ /* 0x000fca0000400000 */
[----:B------:R-:W-:-:S13]  /*0240*/  FSETP.GEU.AND P1, PT, R0, -126, PT ;  /* 0xc2fc00000000780b */ /* 0x000fda0003f2e000 */
[----:B------:R-:W-:-:S04]  /*0250*/  @!P1 FMUL R0, R0, 0.5 ;  /* 0x3f00000000009820 */ /* 0x000fc80000400000 */
[----:B------:R-:W1:Y:S02]  /*0260*/  MUFU.EX2 R5, R0 ;  /* 0x0000000000057308 */ /* 0x000e640000000800 */
[----:B-1----:R-:W-:Y:S01]  /*0270*/  @!P1 FMUL R5, R5, R5 ;  /* 0x0000000505059220 */ /* 0x002fe20000400000 */
[----:B------:R-:W-:Y:S06]  /*0280*/  @P0 EXIT ;  /* 0x000000000000094d */ /* 0x000fec0003800000 */
[----:B------:R-:W-:Y:S01]  /*0290*/  STG.E desc[UR4][R2.64], R5 ;  /* 0x0000000502007986 */ /* 0x000fe2000c101904 */
[----:B------:R-:W-:Y:S05]  /*02a0*/  EXIT ;  /* 0x000000000000794d */ /* 0x000fea0003800000 */
.L_x_0:
[----:B------:R-:W-:-:S00]  /*02b0*/  BRA `(.L_x_0) ;  /* 0xfffffffc00fc7947 */ /* 0x000fc0000383ffff */
[----:B------:R-:W-:-:S00]  /*02c0*/  NOP ;  /* 0x0000000000007918 */ /* 0x000fc00000000000 */
        /* <DEDUP_REMOVED lines=11> */
.L_x_1:


//--------------------- .nv.constant0.triton_poi_fused__safe_softmax_5 --------------------------
	.section	.nv.constant0.triton_poi_fused__safe_softmax_5,"a",@progbits
	.sectionflags	@""
	.align	4
.nv.constant0.triton_poi_fused__safe_softmax_5:
	.zero		548
